	.headerflags	@"EF_CUDA_TEXMODE_UNIFIED EF_CUDA_64BIT_ADDRESS EF_CUDA_ACCELERATORS EF_CUDA_SM90 EF_CUDA_VIRTUAL_SM(EF_CUDA_SM90)"
	.elftype	@"ET_EXEC"


//--------------------- .nv.info                  --------------------------
	.section	.nv.info,"",@"SHT_CUDA_INFO"
	.align	4


	//----- nvinfo : EIATTR_REGCOUNT
	.align		4
        /*0000*/ 	.byte	0x04, 0x2f
        /*0002*/ 	.short	(.L_3 - .L_2)
	.align		4
.L_2:
        /*0004*/ 	.word	index@(triton_poi_fused__native_batch_norm_legit_no_training_add_relu_16)
        /*0008*/ 	.word	0x00000020


	//----- nvinfo : EIATTR_MIN_STACK_SIZE
	.align		4
.L_3:
        /*000c*/ 	.byte	0x04, 0x12
        /*000e*/ 	.short	(.L_5 - .L_4)
	.align		4
.L_4:
        /*0010*/ 	.word	index@(triton_poi_fused__native_batch_norm_legit_no_training_add_relu_16)
        /*0014*/ 	.word	0x00000000


	//----- nvinfo : EIATTR_FRAME_SIZE
	.align		4
.L_5:
        /*0018*/ 	.byte	0x04, 0x11
        /*001a*/ 	.short	(.L_7 - .L_6)
	.align		4
.L_6:
        /*001c*/ 	.word	index@(triton_poi_fused__native_batch_norm_legit_no_training_add_relu_16)
        /*0020*/ 	.word	0x00000000


	//----- nvinfo : EIATTR_MIN_STACK_SIZE
	.align		4
.L_7:
        /*0024*/ 	.byte	0x04, 0x12
        /*0026*/ 	.short	(.L_9 - .L_8)
	.align		4
.L_8:
        /*0028*/ 	.word	index@(triton_poi_fused__native_batch_norm_legit_no_training_add_relu_16)
        /*002c*/ 	.word	0x00000000
.L_9:


//--------------------- .nv.info.triton_poi_fused__native_batch_norm_legit_no_training_add_relu_16 --------------------------
	.section	.nv.info.triton_poi_fused__native_batch_norm_legit_no_training_add_relu_16,"",@"SHT_CUDA_INFO"
	.sectionflags	@""
	.align	4


	//----- nvinfo : EIATTR_CUDA_API_VERSION
	.align		4
        /*0000*/ 	.byte	0x04, 0x37
        /*0002*/ 	.short	(.L_11 - .L_10)
.L_10:
        /*0004*/ 	.word	0x0000007c


	//----- nvinfo : EIATTR_KPARAM_INFO
	.align		4
.L_11:
        /*0008*/ 	.byte	0x04, 0x17
        /*000a*/ 	.short	(.L_13 - .L_12)
.L_12:
        /*000c*/ 	.word	0x00000000
        /*0010*/ 	.short	0x000b
        /*0012*/ 	.short	0x0058
        /*0014*/ 	.byte	0x00, 0xf0, 0x11, 0x00


	//----- nvinfo : EIATTR_KPARAM_INFO
	.align		4
.L_13:
        /*0018*/ 	.byte	0x04, 0x17
        /*001a*/ 	.short	(.L_15 - .L_14)
.L_14:
        /*001c*/ 	.word	0x00000000
        /*0020*/ 	.short	0x000a
        /*0022*/ 	.short	0x0050
        /*0024*/ 	.byte	0x00, 0xf4, 0x21, 0x00


	//----- nvinfo : EIATTR_KPARAM_INFO
	.align		4
.L_15:
        /*0028*/ 	.byte	0x04, 0x17
        /*002a*/ 	.short	(.L_17 - .L_16)
.L_16:
        /*002c*/ 	.word	0x00000000
        /*0030*/ 	.short	0x0009
        /*0032*/ 	.short	0x0048
        /*0034*/ 	.byte	0x00, 0xf4, 0x21, 0x00


	//----- nvinfo : EIATTR_KPARAM_INFO
	.align		4
.L_17:
        /*0038*/ 	.byte	0x04, 0x17
        /*003a*/ 	.short	(.L_19 - .L_18)
.L_18:
        /*003c*/ 	.word	0x00000000
        /*0040*/ 	.short	0x0008
        /*0042*/ 	.short	0x0040
        /*0044*/ 	.byte	0x00, 0xf4, 0x21, 0x00


	//----- nvinfo : EIATTR_KPARAM_INFO
	.align		4
.L_19:
        /*0048*/ 	.byte	0x04, 0x17
        /*004a*/ 	.short	(.L_21 - .L_20)
.L_20:
        /*004c*/ 	.word	0x00000000
        /*0050*/ 	.short	0x0007
        /*0052*/ 	.short	0x0038
        /*0054*/ 	.byte	0x00, 0xf4, 0x21, 0x00


	//----- nvinfo : EIATTR_KPARAM_INFO
	.align		4
.L_21:
        /*0058*/ 	.byte	0x04, 0x17
        /*005a*/ 	.short	(.L_23 - .L_22)
.L_22:
        /*005c*/ 	.word	0x00000000
        /*0060*/ 	.short	0x0006
        /*0062*/ 	.short	0x0030
        /*0064*/ 	.byte	0x00, 0xf4, 0x21, 0x00


	//----- nvinfo : EIATTR_KPARAM_INFO
	.align		4
.L_23:
        /*0068*/ 	.byte	0x04, 0x17
        /*006a*/ 	.short	(.L_25 - .L_24)
.L_24:
        /*006c*/ 	.word	0x00000000
        /*0070*/ 	.short	0x0005
        /*0072*/ 	.short	0x0028
        /*0074*/ 	.byte	0x00, 0xf4, 0x21, 0x00


	//----- nvinfo : EIATTR_KPARAM_INFO
	.align		4
.L_25:
        /*0078*/ 	.byte	0x04, 0x17
        /*007a*/ 	.short	(.L_27 - .L_26)
.L_26:
        /*007c*/ 	.word	0x00000000
        /*0080*/ 	.short	0x0004
        /*0082*/ 	.short	0x0020
        /*0084*/ 	.byte	0x00, 0xf4, 0x21, 0x00


	//----- nvinfo : EIATTR_KPARAM_INFO
	.align		4
.L_27:
        /*0088*/ 	.byte	0x04, 0x17
        /*008a*/ 	.short	(.L_29 - .L_28)
.L_28:
        /*008c*/ 	.word	0x00000000
        /*0090*/ 	.short	0x0003
        /*0092*/ 	.short	0x0018
        /*0094*/ 	.byte	0x00, 0xf4, 0x21, 0x00


	//----- nvinfo : EIATTR_KPARAM_INFO
	.align		4
.L_29:
        /*0098*/ 	.byte	0x04, 0x17
        /*009a*/ 	.short	(.L_31 - .L_30)
.L_30:
        /*009c*/ 	.word	0x00000000
        /*00a0*/ 	.short	0x0002
        /*00a2*/ 	.short	0x0010
        /*00a4*/ 	.byte	0x00, 0xf4, 0x21, 0x00


	//----- nvinfo : EIATTR_KPARAM_INFO
	.align		4
.L_31:
        /*00a8*/ 	.byte	0x04, 0x17
        /*00aa*/ 	.short	(.L_33 - .L_32)
.L_32:
        /*00ac*/ 	.word	0x00000000
        /*00b0*/ 	.short	0x0001
        /*00b2*/ 	.short	0x0008
        /*00b4*/ 	.byte	0x00, 0xf4, 0x21, 0x00


	//----- nvinfo : EIATTR_KPARAM_INFO
	.align		4
.L_33:
        /*00b8*/ 	.byte	0x04, 0x17
        /*00ba*/ 	.short	(.L_35 - .L_34)
.L_34:
        /*00bc*/ 	.word	0x00000000
        /*00c0*/ 	.short	0x0000
        /*00c2*/ 	.short	0x0000
        /*00c4*/ 	.byte	0x00, 0xf4, 0x21, 0x00


	//----- nvinfo : EIATTR_SPARSE_MMA_MASK
	.align		4
.L_35:
        /*00c8*/ 	.byte	0x03, 0x50
        /*00ca*/ 	.short	0x0000


	//----- nvinfo : EIATTR_MAXREG_COUNT
	.align		4
        /*00cc*/ 	.byte	0x03, 0x1b
        /*00ce*/ 	.short	0x00ff


	//----- nvinfo : EIATTR_EXIT_INSTR_OFFSETS
	.align		4
        /*00d0*/ 	.byte	0x04, 0x1c
        /*00d2*/ 	.short	(.L_37 - .L_36)


	//   ....[0]....
.L_36:
        /*00d4*/ 	.word	0x00000680


	//----- nvinfo : EIATTR_REQNTID
	.align		4
.L_37:
        /*00d8*/ 	.byte	0x04, 0x10
        /*00da*/ 	.short	(.L_39 - .L_38)
.L_38:
        /*00dc*/ 	.word	0x00000080
        /*00e0*/ 	.word	0x00000001
        /*00e4*/ 	.word	0x00000001


	//----- nvinfo : EIATTR_CBANK_PARAM_SIZE
	.align		4
.L_39:
        /*00e8*/ 	.byte	0x03, 0x19
        /*00ea*/ 	.short	0x005c


	//----- nvinfo : EIATTR_PARAM_CBANK
	.align		4
        /*00ec*/ 	.byte	0x04, 0x0a
        /*00ee*/ 	.short	(.L_41 - .L_40)
	.align		4
.L_40:
        /*00f0*/ 	.word	index@(.nv.constant0.triton_poi_fused__native_batch_norm_legit_no_training_add_relu_16)
        /*00f4*/ 	.short	0x0210
        /*00f6*/ 	.short	0x005c


	//----- nvinfo : EIATTR_SW_WAR
	.align		4
.L_41:
        /*00f8*/ 	.byte	0x04, 0x36
        /*00fa*/ 	.short	(.L_43 - .L_42)
.L_42:
        /*00fc*/ 	.word	0x00000008
.L_43:


//--------------------- .nv.callgraph             --------------------------
	.section	.nv.callgraph,"",@"SHT_CUDA_CALLGRAPH"
	.align	4
	.sectionentsize	8
	.align		4
        /*0000*/ 	.word	0x00000000
	.align		4
        /*0004*/ 	.word	0xffffffff
	.align		4
        /*0008*/ 	.word	0x00000000
	.align		4
        /*000c*/ 	.word	0xfffffffe
	.align		4
        /*0010*/ 	.word	0x00000000
	.align		4
        /*0014*/ 	.word	0xfffffffd
	.align		4
        /*0018*/ 	.word	0x00000000
	.align		4
        /*001c*/ 	.word	0xfffffffc


//--------------------- .nv.constant4             --------------------------
	.section	.nv.constant4,"a",@progbits
	.align	8
	.align		8
.nv.constant4:
        /*0000*/ 	.dword	_$_str
	.align		8
        /*0008*/ 	.dword	_$_str_$_2


//--------------------- .text.triton_poi_fused__native_batch_norm_legit_no_training_add_relu_16 --------------------------
	.section	.text.triton_poi_fused__native_batch_norm_legit_no_training_add_relu_16,"ax",@progbits
	.align	128
        .global         triton_poi_fused__native_batch_norm_legit_no_training_add_relu_16
        .type           triton_poi_fused__native_batch_norm_legit_no_training_add_relu_16,@function
        .size           triton_poi_fused__native_batch_norm_legit_no_training_add_relu_16,(.L_x_1 - triton_poi_fused__native_batch_norm_legit_no_training_add_relu_16)
        .other          triton_poi_fused__native_batch_norm_legit_no_training_add_relu_16,@"STO_CUDA_ENTRY STV_DEFAULT"
triton_poi_fused__native_batch_norm_legit_no_training_add_relu_16:
.text.triton_poi_fused__native_batch_norm_legit_no_training_add_relu_16:
[----:B------:R-:W-:Y:S01]  /*0000*/  LDC R1, c[0x0][0x28] ;  /* 0x00000a00ff017b82 */ /* 0x000fe20000000800 */
[----:B------:R-:W1:Y:S07]  /*0010*/  S2R R0, SR_TID.X ;  /* 0x0000000000007919 */ /* 0x000e6e0000002100 */
[----:B------:R-:W2:Y:S01]  /*0020*/  LDC.64 R6, c[0x0][0x228] ;  /* 0x00008a00ff067b82 */ /* 0x000ea20000000a00 */
[----:B------:R-:W-:Y:S01]  /*0030*/  ULDC.64 UR4, c[0x0][0x208] ;  /* 0x0000820000047ab9 */ /* 0x000fe20000000a00 */
[----:B------:R-:W3:Y:S06]  /*0040*/  S2R R5, SR_CTAID.X ;  /* 0x0000000000057919 */ /* 0x000eec0000002500 */
[----:B------:R-:W4:Y:S08]  /*0050*/  LDC.64 R12, c[0x0][0x218] ;  /* 0x00008600ff0c7b82 */ /* 0x000f300000000a00 */
[----:B------:R-:W5:Y:S08]  /*0060*/  LDC.64 R14, c[0x0][0x240] ;  /* 0x00009000ff0e7b82 */ /* 0x000f700000000a00 */
[----:B------:R-:W4:Y:S01]  /*0070*/  LDC.64 R16, c[0x0][0x220] ;  /* 0x00008800ff107b82 */ /* 0x000f220000000a00 */
[----:B-1----:R-:W-:-:S07]  /*0080*/  SHF.L.U32 R0, R0, 0x1, RZ ;  /* 0x0000000100007819 */ /* 0x002fce00000006ff */
[----:B------:R-:W1:Y:S01]  /*0090*/  LDC.64 R18, c[0x0][0x248] ;  /* 0x00009200ff127b82 */ /* 0x000e620000000a00 */
[----:B---3--:R-:W-:Y:S02]  /*00a0*/  SHF.R.S32.HI R3, RZ, 0x17, R5 ;  /* 0x00000017ff037819 */ /* 0x008fe40000011405 */
[----:B------:R-:W-:Y:S02]  /*00b0*/  LOP3.LUT R0, R0, 0xfe, RZ, 0xc0, !PT ;  /* 0x000000fe00007812 */ /* 0x000fe400078ec0ff */
[----:B------:R-:W-:-:S03]  /*00c0*/  SGXT R3, R3, 0x1 ;  /* 0x000000010303781a */ /* 0x000fc60000000200 */
[----:B------:R-:W3:Y:S01]  /*00d0*/  LDC.64 R8, c[0x0][0x238] ;  /* 0x00008e00ff087b82 */ /* 0x000ee20000000a00 */
[----:B------:R-:W-:-:S04]  /*00e0*/  LEA R0, R5, R0, 0x8 ;  /* 0x0000000005007211 */ /* 0x000fc800078e40ff */
[----:B------:R-:W-:-:S03]  /*00f0*/  LEA.HI R4, R3, R0, RZ, 0x7 ;  /* 0x0000000003047211 */ /* 0x000fc600078f38ff */
[----:B------:R-:W1:Y:S01]  /*0100*/  LDC.64 R2, c[0x0][0x250] ;  /* 0x00009400ff027b82 */ /* 0x000e620000000a00 */
[----:B------:R-:W-:-:S04]  /*0110*/  LOP3.LUT R21, R4, 0xffffff80, RZ, 0xc0, !PT ;  /* 0xffffff8004157812 */ /* 0x000fc800078ec0ff */
[----:B------:R-:W-:-:S03]  /*0120*/  IADD3 R21, R0, -R21, RZ ;  /* 0x8000001500157210 */ /* 0x000fc60007ffe0ff */
[----:B------:R-:W3:Y:S02]  /*0130*/  LDC.64 R22, c[0x0][0x230] ;  /* 0x00008c00ff167b82 */ /* 0x000ee40000000a00 */
[----:B--2---:R-:W-:-:S06]  /*0140*/  IMAD.WIDE R6, R21, 0x4, R6 ;  /* 0x0000000415067825 */ /* 0x004fcc00078e0206 */
[----:B------:R-:W2:Y:S01]  /*0150*/  LDG.E.EL.64 R6, desc[UR4][R6.64] ;  /* 0x0000000406067981 */ /* 0x000ea2000c2e1b00 */
[----:B------:R-:W3:Y:S01]  /*0160*/  LDC.64 R10, c[0x0][0x258] ;  /* 0x00009600ff0a7b82 */ /* 0x000ee20000000a00 */
[----:B01----:R-:W-:-:S07]  /*0170*/  IMAD.WIDE R2, R21, 0x4, R2 ;  /* 0x0000000415027825 */ /* 0x003fce00078e0202 */
[----:B------:R-:W0:Y:S01]  /*0180*/  LDC.64 R4, c[0x0][0x260] ;  /* 0x00009800ff047b82 */ /* 0x000e220000000a00 */
[----:B------:R-:W2:Y:S01]  /*0190*/  LDG.E.EL.64 R2, desc[UR4][R2.64] ;  /* 0x0000000402027981 */ /* 0x000ea2000c2e1b00 */
[----:B----4-:R-:W-:-:S04]  /*01a0*/  IMAD.WIDE R12, R0, 0x4, R12 ;  /* 0x00000004000c7825 */ /* 0x010fc800078e020c */
[----:B-----5:R-:W-:Y:S02]  /*01b0*/  IMAD.WIDE R14, R0, 0x4, R14 ;  /* 0x00000004000e7825 */ /* 0x020fe400078e020e */
[----:B------:R-:W4:Y:S02]  /*01c0*/  LDG.E.64 R12, desc[UR4][R12.64] ;  /* 0x000000040c0c7981 */ /* 0x000f24000c1e1b00 */
[C---:B------:R-:W-:Y:S02]  /*01d0*/  IMAD.WIDE R16, R21.reuse, 0x4, R16 ;  /* 0x0000000415107825 */ /* 0x040fe400078e0210 */
[----:B------:R-:W5:Y:S02]  /*01e0*/  LDG.E.64 R14, desc[UR4][R14.64] ;  /* 0x000000040e0e7981 */ /* 0x000f64000c1e1b00 */
[C---:B------:R-:W-:Y:S02]  /*01f0*/  IMAD.WIDE R18, R21.reuse, 0x4, R18 ;  /* 0x0000000415127825 */ /* 0x040fe400078e0212 */
[----:B------:R-:W4:Y:S02]  /*0200*/  LDG.E.EL.64 R16, desc[UR4][R16.64] ;  /* 0x0000000410107981 */ /* 0x000f24000c2e1b00 */
[----:B---3--:R-:W-:-:S02]  /*0210*/  IMAD.WIDE R24, R21, 0x4, R8 ;  /* 0x0000000415187825 */ /* 0x008fc400078e0208 */
[----:B------:R-:W5:Y:S02]  /*0220*/  LDG.E.EL.64 R18, desc[UR4][R18.64] ;  /* 0x0000000412127981 */ /* 0x000f64000c2e1b00 */
[----:B------:R-:W-:-:S04]  /*0230*/  IMAD.WIDE R22, R21, 0x4, R22 ;  /* 0x0000000415167825 */ /* 0x000fc800078e0216 */
[C---:B------:R-:W-:Y:S02]  /*0240*/  IMAD.WIDE R10, R21.reuse, 0x4, R10 ;  /* 0x00000004150a7825 */ /* 0x040fe400078e020a */
[----:B------:R-:W3:Y:S02]  /*0250*/  LDG.E.EL.64 R22, desc[UR4][R22.64] ;  /* 0x0000000416167981 */ /* 0x000ee4000c2e1b00 */
[----:B0-----:R-:W-:Y:S02]  /*0260*/  IMAD.WIDE R8, R21, 0x4, R4 ;  /* 0x0000000415087825 */ /* 0x001fe400078e0204 */
[----:B------:R0:W3:Y:S04]  /*0270*/  LDG.E.EL.64 R4, desc[UR4][R24.64] ;  /* 0x0000000418047981 */ /* 0x0000e8000c2e1b00 */
[----:B------:R-:W3:Y:S04]  /*0280*/  LDG.E.EL.64 R10, desc[UR4][R10.64] ;  /* 0x000000040a0a7981 */ /* 0x000ee8000c2e1b00 */
[----:B------:R-:W3:Y:S01]  /*0290*/  LDG.E.EL.64 R8, desc[UR4][R8.64] ;  /* 0x0000000408087981 */ /* 0x000ee2000c2e1b00 */
[----:B--2---:R-:W-:Y:S01]  /*02a0*/  FADD R6, R6, 9.9999997473787516356e-06 ;  /* 0x3727c5ac06067421 */ /* 0x004fe20000000000 */
[----:B------:R-:W-:-:S05]  /*02b0*/  FADD R7, R7, 9.9999997473787516356e-06 ;  /* 0x3727c5ac07077421 */ /* 0x000fca0000000000 */
[----:B------:R-:W1:Y:S01]  /*02c0*/  MUFU.SQRT R6, R6 ;  /* 0x0000000600067308 */ /* 0x000e620000002000 */
[----:B------:R-:W-:Y:S01]  /*02d0*/  FADD R20, R2, 9.9999997473787516356e-06 ;  /* 0x3727c5ac02147421 */ /* 0x000fe20000000000 */
[----:B------:R-:W-:-:S06]  /*02e0*/  FADD R3, R3, 9.9999997473787516356e-06 ;  /* 0x3727c5ac03037421 */ /* 0x000fcc0000000000 */
[----:B------:R-:W2:Y:S08]  /*02f0*/  MUFU.SQRT R21, R7 ;  /* 0x0000000700157308 */ /* 0x000eb00000002000 */
[----:B------:R-:W4:Y:S01]  /*0300*/  MUFU.SQRT R26, R20 ;  /* 0x00000014001a7308 */ /* 0x000f220000002000 */
[----:B-1----:R-:W-:-:S07]  /*0310*/  FSETP.GT.AND P6, PT, R6, 8.50705917302346158658e+37, PT ;  /* 0x7e8000000600780b */ /* 0x002fce0003fc4000 */
[----:B0-----:R-:W0:Y:S01]  /*0320*/  MUFU.SQRT R25, R3 ;  /* 0x0000000300197308 */ /* 0x001e220000002000 */
[----:B------:R-:W-:Y:S01]  /*0330*/  HFMA2.MMA R2, -RZ, RZ, 1.625, 0 ;  /* 0x3e800000ff027435 */ /* 0x000fe200000001ff */
[----:B------:R-:W-:Y:S02]  /*0340*/  FSETP.GEU.AND P5, PT, R6, 1.175494350822287508e-38, PT ;  /* 0x008000000600780b */ /* 0x000fe40003fae000 */
[C---:B--2---:R-:W-:Y:S02]  /*0350*/  FSETP.GT.AND P4, PT, R21.reuse, 8.50705917302346158658e+37, PT ;  /* 0x7e8000001500780b */ /* 0x044fe40003f84000 */
[C---:B----4-:R-:W-:Y:S02]  /*0360*/  FSETP.GT.AND P3, PT, R26.reuse, 8.50705917302346158658e+37, PT ;  /* 0x7e8000001a00780b */ /* 0x050fe40003f64000 */
[----:B------:R-:W-:Y:S01]  /*0370*/  FSETP.GEU.AND P0, PT, R26, 1.175494350822287508e-38, PT ;  /* 0x008000001a00780b */ /* 0x000fe20003f0e000 */
[----:B------:R-:W-:Y:S01]  /*0380*/  @P6 FMUL R6, R6, 0.25 ;  /* 0x3e80000006066820 */ /* 0x000fe20000400000 */
[----:B------:R-:W-:-:S02]  /*0390*/  FSETP.GEU.AND P2, PT, R21, 1.175494350822287508e-38, PT ;  /* 0x008000001500780b */ /* 0x000fc40003f4e000 */
[C---:B0-----:R-:W-:Y:S02]  /*03a0*/  FSETP.GT.AND P1, PT, R25.reuse, 8.50705917302346158658e+37, PT ;  /* 0x7e8000001900780b */ /* 0x041fe40003f24000 */
[----:B------:R-:W-:Y:S02]  /*03b0*/  FSEL R3, R2, 1, P6 ;  /* 0x3f80000002037808 */ /* 0x000fe40003000000 */
[----:B------:R-:W-:Y:S01]  /*03c0*/  FSETP.GEU.AND P6, PT, R25, 1.175494350822287508e-38, PT ;  /* 0x008000001900780b */ /* 0x000fe20003fce000 */
[----:B------:R-:W-:Y:S02]  /*03d0*/  @!P5 FMUL R6, R6, 16777216 ;  /* 0x4b8000000606d820 */ /* 0x000fe40000400000 */
[----:B------:R-:W-:Y:S01]  /*03e0*/  @P3 FMUL R26, R26, 0.25 ;  /* 0x3e8000001a1a3820 */ /* 0x000fe20000400000 */
[----:B------:R-:W-:Y:S01]  /*03f0*/  @P4 FMUL R21, R21, 0.25 ;  /* 0x3e80000015154820 */ /* 0x000fe20000400000 */
[----:B------:R-:W0:Y:S02]  /*0400*/  MUFU.RCP R20, R6 ;  /* 0x0000000600147308 */ /* 0x000e240000001000 */
[----:B------:R-:W-:Y:S01]  /*0410*/  @!P0 FMUL R26, R26, 16777216 ;  /* 0x4b8000001a1a8820 */ /* 0x000fe20000400000 */
[----:B------:R-:W-:Y:S01]  /*0420*/  @!P2 FMUL R21, R21, 16777216 ;  /* 0x4b8000001515a820 */ /* 0x000fe20000400000 */
[----:B------:R-:W-:-:S04]  /*0430*/  @P1 FMUL R25, R25, 0.25 ;  /* 0x3e80000019191820 */ /* 0x000fc80000400000 */
[----:B------:R-:W-:Y:S01]  /*0440*/  @!P6 FMUL R25, R25, 16777216 ;  /* 0x4b8000001919e820 */ /* 0x000fe20000400000 */
[----:B------:R-:W1:Y:S01]  /*0450*/  MUFU.RCP R7, R26 ;  /* 0x0000001a00077308 */ /* 0x000e620000001000 */
[----:B------:R-:W-:Y:S01]  /*0460*/  @!P5 FMUL R3, R3, 16777216 ;  /* 0x4b8000000303d820 */ /* 0x000fe20000400000 */
[----:B------:R-:W-:-:S06]  /*0470*/  FSEL R28, R2, 1, P3 ;  /* 0x3f800000021c7808 */ /* 0x000fcc0001800000 */
[----:B------:R-:W2:Y:S01]  /*0480*/  MUFU.RCP R21, R21 ;  /* 0x0000001500157308 */ /* 0x000ea20000001000 */
[----:B------:R-:W-:-:S07]  /*0490*/  FSEL R24, R2, 1, P4 ;  /* 0x3f80000002187808 */ /* 0x000fce0002000000 */
[----:B------:R-:W4:Y:S01]  /*04a0*/  MUFU.RCP R6, R25 ;  /* 0x0000001900067308 */ /* 0x000f220000001000 */
[----:B------:R-:W-:Y:S01]  /*04b0*/  FSEL R27, R2, 1, P1 ;  /* 0x3f800000021b7808 */ /* 0x000fe20000800000 */
[----:B0-----:R-:W-:Y:S01]  /*04c0*/  FMUL R20, R20, R3 ;  /* 0x0000000314147220 */ /* 0x001fe20000400000 */
[----:B------:R-:W-:Y:S01]  /*04d0*/  @!P0 FMUL R28, R28, 16777216 ;  /* 0x4b8000001c1c8820 */ /* 0x000fe20000400000 */
[----:B------:R-:W0:Y:S01]  /*04e0*/  LDC.64 R2, c[0x0][0x210] ;  /* 0x00008400ff027b82 */ /* 0x000e220000000a00 */
[----:B------:R-:W-:Y:S01]  /*04f0*/  @!P2 FMUL R24, R24, 16777216 ;  /* 0x4b8000001818a820 */ /* 0x000fe20000400000 */
[----:B------:R-:W-:Y:S01]  /*0500*/  @!P6 FMUL R27, R27, 16777216 ;  /* 0x4b8000001b1be820 */ /* 0x000fe20000400000 */
[----:B-1----:R-:W-:Y:S01]  /*0510*/  FMUL R7, R7, R28 ;  /* 0x0000001c07077220 */ /* 0x002fe20000400000 */
[----:B------:R-:W-:Y:S01]  /*0520*/  FADD R29, R12, -R16 ;  /* 0x800000100c1d7221 */ /* 0x000fe20000000000 */
[----:B-----5:R-:W-:Y:S01]  /*0530*/  FADD R14, R14, -R18 ;  /* 0x800000120e0e7221 */ /* 0x020fe20000000000 */
[----:B--2---:R-:W-:Y:S01]  /*0540*/  FMUL R21, R21, R24 ;  /* 0x0000001815157220 */ /* 0x004fe20000400000 */
[----:B------:R-:W-:Y:S01]  /*0550*/  FADD R12, R13, -R17 ;  /* 0x800000110d0c7221 */ /* 0x000fe20000000000 */
[----:B------:R-:W-:Y:S01]  /*0560*/  FADD R15, R15, -R19 ;  /* 0x800000130f0f7221 */ /* 0x000fe20000000000 */
[----:B------:R-:W-:Y:S01]  /*0570*/  FMUL R29, R20, R29 ;  /* 0x0000001d141d7220 */ /* 0x000fe20000400000 */
[----:B------:R-:W-:Y:S01]  /*0580*/  FMUL R7, R7, R14 ;  /* 0x0000000e07077220 */ /* 0x000fe20000400000 */
[----:B----4-:R-:W-:Y:S01]  /*0590*/  FMUL R6, R6, R27 ;  /* 0x0000001b06067220 */ /* 0x010fe20000400000 */
[----:B------:R-:W-:Y:S01]  /*05a0*/  FMUL R12, R21, R12 ;  /* 0x0000000c150c7220 */ /* 0x000fe20000400000 */
[----:B---3--:R-:W-:Y:S01]  /*05b0*/  FFMA R4, R22, R29, R4 ;  /* 0x0000001d16047223 */ /* 0x008fe20000000004 */
[----:B------:R-:W-:Y:S01]  /*05c0*/  FFMA R7, R10, R7, R8 ;  /* 0x000000070a077223 */ /* 0x000fe20000000008 */
[----:B------:R-:W-:Y:S01]  /*05d0*/  FMUL R6, R6, R15 ;  /* 0x0000000f06067220 */ /* 0x000fe20000400000 */
[----:B------:R-:W-:-:S03]  /*05e0*/  FFMA R5, R23, R12, R5 ;  /* 0x0000000c17057223 */ /* 0x000fc60000000005 */
[----:B------:R-:W-:Y:S01]  /*05f0*/  FFMA R6, R11, R6, R9 ;  /* 0x000000060b067223 */ /* 0x000fe20000000009 */
[C---:B------:R-:W-:Y:S01]  /*0600*/  FSETP.GEU.AND P0, PT, R4.reuse, -R7, PT ;  /* 0x800000070400720b */ /* 0x040fe20003f0e000 */
[----:B------:R-:W-:Y:S02]  /*0610*/  FADD R4, R4, R7 ;  /* 0x0000000704047221 */ /* 0x000fe40000000000 */
[C---:B------:R-:W-:Y:S01]  /*0620*/  FADD R7, R5.reuse, R6 ;  /* 0x0000000605077221 */ /* 0x040fe20000000000 */
[----:B------:R-:W-:Y:S01]  /*0630*/  FSETP.GEU.AND P1, PT, R5, -R6, PT ;  /* 0x800000060500720b */ /* 0x000fe20003f2e000 */
[----:B0-----:R-:W-:Y:S01]  /*0640*/  IMAD.WIDE R2, R0, 0x4, R2 ;  /* 0x0000000400027825 */ /* 0x001fe200078e0202 */
[----:B------:R-:W-:Y:S02]  /*0650*/  FSEL R4, R4, RZ, P0 ;  /* 0x000000ff04047208 */ /* 0x000fe40000000000 */
[----:B------:R-:W-:-:S05]  /*0660*/  FSEL R5, R7, RZ, P1 ;  /* 0x000000ff07057208 */ /* 0x000fca0000800000 */
[----:B------:R-:W-:Y:S01]  /*0670*/  STG.E.64 desc[UR4][R2.64], R4 ;  /* 0x0000000402007986 */ /* 0x000fe2000c101b04 */
[----:B------:R-:W-:Y:S05]  /*0680*/  EXIT ;  /* 0x000000000000794d */ /* 0x000fea0003800000 */
.L_x_0:
[----:B------:R-:W-:-:S00]  /*0690*/  BRA `(.L_x_0) ;  /* 0xfffffffc00fc7947 */ /* 0x000fc0000383ffff */
[----:B------:R-:W-:-:S00]  /*06a0*/  NOP ;  /* 0x0000000000007918 */ /* 0x000fc00000000000 */
        /* <DEDUP_REMOVED lines=13> */
.L_x_1:


//--------------------- .nv.global.init           --------------------------
	.section	.nv.global.init,"aw",@progbits
.nv.global.init:
	.type		_$_str,@object
	.size		_$_str,(_$_str_$_2 - _$_str)
_$_str:
        /*0000*/ 	.byte	0x5f, 0x5f, 0x43, 0x55, 0x44, 0x41, 0x5f, 0x46, 0x54, 0x5a, 0x00
	.type		_$_str_$_2,@object
	.size		_$_str_$_2,(.L_1 - _$_str_$_2)
_$_str_$_2:
        /*000b*/ 	.byte	0x5f, 0x5f, 0x43, 0x55, 0x44, 0x41, 0x5f, 0x50, 0x52, 0x45, 0x43, 0x5f, 0x53, 0x51, 0x52, 0x54
        /*001b*/ 	.byte	0x00
.L_1:


//--------------------- .nv.constant0.triton_poi_fused__native_batch_norm_legit_no_training_add_relu_16 --------------------------
	.section	.nv.constant0.triton_poi_fused__native_batch_norm_legit_no_training_add_relu_16,"a",@progbits
	.sectionflags	@""
	.align	4
.nv.constant0.triton_poi_fused__native_batch_norm_legit_no_training_add_relu_16:
	.zero		620
